//
// Generated by NVIDIA NVVM Compiler
//
// Compiler Build ID: CL-36424714
// Cuda compilation tools, release 13.0, V13.0.88
// Based on NVVM 20.0.0
//

.version 9.0
.target sm_100
.address_size 64

	// .globl	_Z6kernelPfS_S_i

.visible .entry _Z6kernelPfS_S_i(
	.param .u64 .ptr .align 1 _Z6kernelPfS_S_i_param_0,
	.param .u64 .ptr .align 1 _Z6kernelPfS_S_i_param_1,
	.param .u64 .ptr .align 1 _Z6kernelPfS_S_i_param_2,
	.param .u32 _Z6kernelPfS_S_i_param_3
)
{
	.reg .pred 	%p<10>;
	.reg .b32 	%r<68>;
	.reg .b32 	%f<67>;
	.reg .b64 	%rd<68>;

	ld.param.u64 	%rd11, [_Z6kernelPfS_S_i_param_0];
	ld.param.u64 	%rd12, [_Z6kernelPfS_S_i_param_1];
	ld.param.u64 	%rd10, [_Z6kernelPfS_S_i_param_2];
	ld.param.u32 	%r40, [_Z6kernelPfS_S_i_param_3];
	cvta.to.global.u64 	%rd1, %rd12;
	cvta.to.global.u64 	%rd2, %rd11;
	mov.u32 	%r1, %ctaid.y;
	mov.u32 	%r2, %ntid.y;
	mul.lo.s32 	%r3, %r1, %r2;
	mov.u32 	%r4, %tid.y;
	add.s32 	%r5, %r3, %r4;
	setp.ge.s32 	%p1, %r5, %r40;
	@%p1 bra 	$L__BB0_13;
	mul.lo.s32 	%r6, %r40, %r5;
	and.b32  	%r7, %r40, 7;
	setp.lt.u32 	%p2, %r40, 8;
	mov.f32 	%f66, 0f00000000;
	mov.b32 	%r66, 0;
	@%p2 bra 	$L__BB0_4;
	and.b32  	%r66, %r40, 2147483640;
	neg.s32 	%r64, %r66;
	add.s32 	%r42, %r4, %r40;
	add.s32 	%r63, %r42, %r3;
	shl.b32 	%r11, %r40, 3;
	shl.b32 	%r43, %r40, 1;
	add.s32 	%r62, %r5, %r43;
	mad.lo.s32 	%r61, %r40, 3, %r5;
	shl.b32 	%r44, %r40, 2;
	add.s32 	%r60, %r5, %r44;
	mad.lo.s32 	%r59, %r40, 5, %r5;
	mad.lo.s32 	%r58, %r40, 6, %r5;
	mad.lo.s32 	%r57, %r40, 7, %r5;
	mul.wide.u32 	%rd13, %r2, %r1;
	cvt.u64.u32 	%rd14, %r4;
	add.s64 	%rd15, %rd13, %rd14;
	shl.b64 	%rd16, %rd15, 2;
	add.s64 	%rd67, %rd1, %rd16;
	mul.wide.u32 	%rd4, %r11, 4;
	mul.wide.u32 	%rd17, %r6, 4;
	add.s64 	%rd18, %rd17, %rd2;
	add.s64 	%rd66, %rd18, 16;
	mov.f32 	%f66, 0f00000000;
$L__BB0_3:
	.pragma "nounroll";
	ld.global.f32 	%f16, [%rd66+-16];
	ld.global.f32 	%f17, [%rd67];
	fma.rn.f32 	%f18, %f16, %f17, %f66;
	ld.global.f32 	%f19, [%rd66+-12];
	mul.wide.u32 	%rd19, %r63, 4;
	add.s64 	%rd20, %rd1, %rd19;
	ld.global.f32 	%f20, [%rd20];
	fma.rn.f32 	%f21, %f19, %f20, %f18;
	ld.global.f32 	%f22, [%rd66+-8];
	mul.wide.u32 	%rd21, %r62, 4;
	add.s64 	%rd22, %rd1, %rd21;
	ld.global.f32 	%f23, [%rd22];
	fma.rn.f32 	%f24, %f22, %f23, %f21;
	ld.global.f32 	%f25, [%rd66+-4];
	mul.wide.u32 	%rd23, %r61, 4;
	add.s64 	%rd24, %rd1, %rd23;
	ld.global.f32 	%f26, [%rd24];
	fma.rn.f32 	%f27, %f25, %f26, %f24;
	ld.global.f32 	%f28, [%rd66];
	mul.wide.u32 	%rd25, %r60, 4;
	add.s64 	%rd26, %rd1, %rd25;
	ld.global.f32 	%f29, [%rd26];
	fma.rn.f32 	%f30, %f28, %f29, %f27;
	ld.global.f32 	%f31, [%rd66+4];
	mul.wide.u32 	%rd27, %r59, 4;
	add.s64 	%rd28, %rd1, %rd27;
	ld.global.f32 	%f32, [%rd28];
	fma.rn.f32 	%f33, %f31, %f32, %f30;
	ld.global.f32 	%f34, [%rd66+8];
	mul.wide.u32 	%rd29, %r58, 4;
	add.s64 	%rd30, %rd1, %rd29;
	ld.global.f32 	%f35, [%rd30];
	fma.rn.f32 	%f36, %f34, %f35, %f33;
	ld.global.f32 	%f37, [%rd66+12];
	mul.wide.u32 	%rd31, %r57, 4;
	add.s64 	%rd32, %rd1, %rd31;
	ld.global.f32 	%f38, [%rd32];
	fma.rn.f32 	%f66, %f37, %f38, %f36;
	add.s32 	%r64, %r64, 8;
	add.s32 	%r63, %r63, %r11;
	add.s32 	%r62, %r62, %r11;
	add.s32 	%r61, %r61, %r11;
	add.s32 	%r60, %r60, %r11;
	add.s32 	%r59, %r59, %r11;
	add.s32 	%r58, %r58, %r11;
	add.s32 	%r57, %r57, %r11;
	add.s64 	%rd67, %rd67, %rd4;
	add.s64 	%rd66, %rd66, 32;
	setp.ne.s32 	%p3, %r64, 0;
	@%p3 bra 	$L__BB0_3;
$L__BB0_4:
	setp.eq.s32 	%p4, %r7, 0;
	@%p4 bra 	$L__BB0_12;
	and.b32  	%r35, %r40, 3;
	setp.lt.u32 	%p5, %r7, 4;
	@%p5 bra 	$L__BB0_7;
	add.s32 	%r45, %r66, %r6;
	mul.wide.u32 	%rd33, %r45, 4;
	add.s64 	%rd34, %rd2, %rd33;
	ld.global.f32 	%f40, [%rd34];
	mad.lo.s32 	%r46, %r66, %r40, %r5;
	mul.wide.u32 	%rd35, %r46, 4;
	add.s64 	%rd36, %rd1, %rd35;
	ld.global.f32 	%f41, [%rd36];
	fma.rn.f32 	%f42, %f40, %f41, %f66;
	cvt.u64.u32 	%rd37, %r6;
	cvt.u64.u32 	%rd38, %r66;
	add.s64 	%rd39, %rd38, %rd37;
	shl.b64 	%rd40, %rd39, 2;
	add.s64 	%rd41, %rd2, %rd40;
	ld.global.f32 	%f43, [%rd41+4];
	add.s32 	%r47, %r46, %r40;
	mul.wide.u32 	%rd42, %r47, 4;
	add.s64 	%rd43, %rd1, %rd42;
	ld.global.f32 	%f44, [%rd43];
	fma.rn.f32 	%f45, %f43, %f44, %f42;
	ld.global.f32 	%f46, [%rd41+8];
	add.s32 	%r48, %r47, %r40;
	mul.wide.u32 	%rd44, %r48, 4;
	add.s64 	%rd45, %rd1, %rd44;
	ld.global.f32 	%f47, [%rd45];
	fma.rn.f32 	%f48, %f46, %f47, %f45;
	ld.global.f32 	%f49, [%rd41+12];
	add.s32 	%r49, %r48, %r40;
	mul.wide.u32 	%rd46, %r49, 4;
	add.s64 	%rd47, %rd1, %rd46;
	ld.global.f32 	%f50, [%rd47];
	fma.rn.f32 	%f66, %f49, %f50, %f48;
	add.s32 	%r66, %r66, 4;
$L__BB0_7:
	setp.eq.s32 	%p6, %r35, 0;
	@%p6 bra 	$L__BB0_12;
	setp.eq.s32 	%p7, %r35, 1;
	@%p7 bra 	$L__BB0_10;
	add.s32 	%r50, %r66, %r6;
	mul.wide.u32 	%rd48, %r50, 4;
	add.s64 	%rd49, %rd2, %rd48;
	ld.global.f32 	%f52, [%rd49];
	mad.lo.s32 	%r51, %r66, %r40, %r5;
	mul.wide.u32 	%rd50, %r51, 4;
	add.s64 	%rd51, %rd1, %rd50;
	ld.global.f32 	%f53, [%rd51];
	fma.rn.f32 	%f54, %f52, %f53, %f66;
	cvt.u64.u32 	%rd52, %r6;
	cvt.u64.u32 	%rd53, %r66;
	add.s64 	%rd54, %rd53, %rd52;
	shl.b64 	%rd55, %rd54, 2;
	add.s64 	%rd56, %rd2, %rd55;
	ld.global.f32 	%f55, [%rd56+4];
	add.s32 	%r52, %r51, %r40;
	mul.wide.u32 	%rd57, %r52, 4;
	add.s64 	%rd58, %rd1, %rd57;
	ld.global.f32 	%f56, [%rd58];
	fma.rn.f32 	%f66, %f55, %f56, %f54;
	add.s32 	%r66, %r66, 2;
$L__BB0_10:
	and.b32  	%r53, %r40, 1;
	setp.eq.b32 	%p8, %r53, 1;
	not.pred 	%p9, %p8;
	@%p9 bra 	$L__BB0_12;
	add.s32 	%r54, %r66, %r6;
	mul.wide.u32 	%rd59, %r54, 4;
	add.s64 	%rd60, %rd2, %rd59;
	ld.global.f32 	%f57, [%rd60];
	mad.lo.s32 	%r55, %r66, %r40, %r5;
	mul.wide.u32 	%rd61, %r55, 4;
	add.s64 	%rd62, %rd1, %rd61;
	ld.global.f32 	%f58, [%rd62];
	fma.rn.f32 	%f66, %f57, %f58, %f66;
$L__BB0_12:
	add.s32 	%r56, %r6, %r5;
	cvta.to.global.u64 	%rd63, %rd10;
	mul.wide.u32 	%rd64, %r56, 4;
	add.s64 	%rd65, %rd63, %rd64;
	st.global.f32 	[%rd65], %f66;
$L__BB0_13:
	ret;

}


// ===== COMPILED SASS (sm_100) =====

	.target	sm_100

	.elftype	@"ET_EXEC"


//--------------------- .note.nv.tkinfo           --------------------------
	.section	.note.nv.tkinfo,"",@"SHT_NOTE"
	.sectionflags	@"SHF_NOTE_NV_TKINFO"
	.tkinfo
        /*0018*/ 	.word	0x00000002
        /*0030*/ 	.string	""
        /*0030*/ 	.string	"ptxas"
        /*0030*/ 	.string	"Cuda compilation tools, release 13.0, V13.0.88"
        /*0030*/ 	.string	"Build cuda_13.0.r13.0/compiler.36424714_0"
        /*0030*/ 	.string	"-arch sm_100 -m 64 "



//--------------------- .note.nv.cuinfo           --------------------------
	.section	.note.nv.cuinfo,"",@"SHT_NOTE"
	.sectionflags	@"SHF_NOTE_NV_CUINFO"
        /*0018*/ 	.short	0x0002
        /*001a*/ 	.short	0x0064
        /*001c*/ 	.short	0x0082
	.zero		2


//--------------------- .nv.info                  --------------------------
	.section	.nv.info,"",@"SHT_CUDA_INFO"
	.align	4


	//----- nvinfo : EIATTR_REGCOUNT
	.align		4
        /*0000*/ 	.byte	0x04, 0x2f
        /*0002*/ 	.short	(.L_1 - .L_0)
	.align		4
.L_0:
        /*0004*/ 	.word	index@(_Z6kernelPfS_S_i)
        /*0008*/ 	.word	0x00000020


	//----- nvinfo : EIATTR_FRAME_SIZE
	.align		4
.L_1:
        /*000c*/ 	.byte	0x04, 0x11
        /*000e*/ 	.short	(.L_3 - .L_2)
	.align		4
.L_2:
        /*0010*/ 	.word	index@(_Z6kernelPfS_S_i)
        /*0014*/ 	.word	0x00000000


	//----- nvinfo : EIATTR_MIN_STACK_SIZE
	.align		4
.L_3:
        /*0018*/ 	.byte	0x04, 0x12
        /*001a*/ 	.short	(.L_5 - .L_4)
	.align		4
.L_4:
        /*001c*/ 	.word	index@(_Z6kernelPfS_S_i)
        /*0020*/ 	.word	0x00000000
.L_5:


//--------------------- .nv.compat                --------------------------
	.section	.nv.compat,"",@"SHT_CUDA_COMPAT_INFO"
	.align	4
        /*0000*/ 	.byte	0x02, 0x09, 0x00, 0x00, 0x02, 0x02, 0x01, 0x00, 0x02, 0x05, 0x05, 0x00, 0x03, 0x07, 0x01, 0x01
        /*0010*/ 	.byte	0x02, 0x03, 0x00, 0x00, 0x02, 0x06, 0x01, 0x00, 0x04, 0x0b, 0x08, 0x00, 0x09, 0x00, 0x00, 0x00
        /*0020*/ 	.byte	0x00, 0x00, 0x00, 0x00


//--------------------- .nv.info._Z6kernelPfS_S_i --------------------------
	.section	.nv.info._Z6kernelPfS_S_i,"",@"SHT_CUDA_INFO"
	.sectionflags	@""
	.align	4


	//----- nvinfo : EIATTR_CUDA_API_VERSION
	.align		4
        /*0000*/ 	.byte	0x04, 0x37
        /*0002*/ 	.short	(.L_7 - .L_6)
.L_6:
        /*0004*/ 	.word	0x00000082


	//----- nvinfo : EIATTR_KPARAM_INFO
	.align		4
.L_7:
        /*0008*/ 	.byte	0x04, 0x17
        /*000a*/ 	.short	(.L_9 - .L_8)
.L_8:
        /*000c*/ 	.word	0x00000000
        /*0010*/ 	.short	0x0003
        /*0012*/ 	.short	0x0018
        /*0014*/ 	.byte	0x00, 0xf0, 0x11, 0x00


	//----- nvinfo : EIATTR_KPARAM_INFO
	.align		4
.L_9:
        /*0018*/ 	.byte	0x04, 0x17
        /*001a*/ 	.short	(.L_11 - .L_10)
.L_10:
        /*001c*/ 	.word	0x00000000
        /*0020*/ 	.short	0x0002
        /*0022*/ 	.short	0x0010
        /*0024*/ 	.byte	0x00, 0xf5, 0x21, 0x00


	//----- nvinfo : EIATTR_KPARAM_INFO
	.align		4
.L_11:
        /*0028*/ 	.byte	0x04, 0x17
        /*002a*/ 	.short	(.L_13 - .L_12)
.L_12:
        /*002c*/ 	.word	0x00000000
        /*0030*/ 	.short	0x0001
        /*0032*/ 	.short	0x0008
        /*0034*/ 	.byte	0x00, 0xf5, 0x21, 0x00


	//----- nvinfo : EIATTR_KPARAM_INFO
	.align		4
.L_13:
        /*0038*/ 	.byte	0x04, 0x17
        /*003a*/ 	.short	(.L_15 - .L_14)
.L_14:
        /*003c*/ 	.word	0x00000000
        /*0040*/ 	.short	0x0000
        /*0042*/ 	.short	0x0000
        /*0044*/ 	.byte	0x00, 0xf5, 0x21, 0x00


	//----- nvinfo : EIATTR_SPARSE_MMA_MASK
	.align		4
.L_15:
        /*0048*/ 	.byte	0x03, 0x50
        /*004a*/ 	.short	0x0000


	//----- nvinfo : EIATTR_MAXREG_COUNT
	.align		4
        /*004c*/ 	.byte	0x03, 0x1b
        /*004e*/ 	.short	0x00ff


	//----- nvinfo : EIATTR_MERCURY_ISA_VERSION
	.align		4
        /*0050*/ 	.byte	0x03, 0x5f
        /*0052*/ 	.short	0x0101


	//----- nvinfo : EIATTR_VRC_CTA_INIT_COUNT
	.align		4
        /*0054*/ 	.byte	0x02, 0x4a
	.zero		1
	.zero		1


	//----- nvinfo : EIATTR_EXIT_INSTR_OFFSETS
	.align		4
        /*0058*/ 	.byte	0x04, 0x1c
        /*005a*/ 	.short	(.L_17 - .L_16)


	//   ....[0]....
.L_16:
        /*005c*/ 	.word	0x00000080


	//   ....[1]....
        /*0060*/ 	.word	0x000009c0


	//----- nvinfo : EIATTR_CBANK_PARAM_SIZE
	.align		4
.L_17:
        /*0064*/ 	.byte	0x03, 0x19
        /*0066*/ 	.short	0x001c


	//----- nvinfo : EIATTR_PARAM_CBANK
	.align		4
        /*0068*/ 	.byte	0x04, 0x0a
        /*006a*/ 	.short	(.L_19 - .L_18)
	.align		4
.L_18:
        /*006c*/ 	.word	index@(.nv.constant0._Z6kernelPfS_S_i)
        /*0070*/ 	.short	0x0380
        /*0072*/ 	.short	0x001c


	//----- nvinfo : EIATTR_SW_WAR
	.align		4
.L_19:
        /*0074*/ 	.byte	0x04, 0x36
        /*0076*/ 	.short	(.L_21 - .L_20)
.L_20:
        /*0078*/ 	.word	0x00000008
.L_21:


//--------------------- .nv.callgraph             --------------------------
	.section	.nv.callgraph,"",@"SHT_CUDA_CALLGRAPH"
	.align	4
	.sectionentsize	8
	.align		4
        /*0000*/ 	.word	0x00000000
	.align		4
        /*0004*/ 	.word	0xffffffff
	.align		4
        /*0008*/ 	.word	0x00000000
	.align		4
        /*000c*/ 	.word	0xfffffffe
	.align		4
        /*0010*/ 	.word	0x00000000
	.align		4
        /*0014*/ 	.word	0xfffffffd
	.align		4
        /*0018*/ 	.word	0x00000000
	.align		4
        /*001c*/ 	.word	0xfffffffc


//--------------------- .text._Z6kernelPfS_S_i    --------------------------
	.section	.text._Z6kernelPfS_S_i,"ax",@progbits
	.align	128
        .global         _Z6kernelPfS_S_i
        .type           _Z6kernelPfS_S_i,@function
        .size           _Z6kernelPfS_S_i,(.L_x_5 - _Z6kernelPfS_S_i)
        .other          _Z6kernelPfS_S_i,@"STO_CUDA_ENTRY STV_DEFAULT"
_Z6kernelPfS_S_i:
.text._Z6kernelPfS_S_i:
[----:B------:R-:W-:Y:S01]  /*0000*/  LDC R1, c[0x0][0x37c] ;  /* 0x0000df00ff017b82 */ /* 0x000fe20000000800 */
[----:B------:R-:W0:Y:S07]  /*0010*/  S2R R8, SR_TID.Y ;  /* 0x0000000000087919 */ /* 0x000e2e0000002200 */
[----:B------:R-:W1:Y:S08]  /*0020*/  S2UR UR4, SR_CTAID.Y ;  /* 0x00000000000479c3 */ /* 0x000e700000002600 */
[----:B------:R-:W1:Y:S08]  /*0030*/  LDC R13, c[0x0][0x364] ;  /* 0x0000d900ff0d7b82 */ /* 0x000e700000000800 */
[----:B------:R-:W2:Y:S01]  /*0040*/  LDC R0, c[0x0][0x398] ;  /* 0x0000e600ff007b82 */ /* 0x000ea20000000800 */
[----:B-1----:R-:W-:-:S05]  /*0050*/  IMAD R5, R13, UR4, RZ ;  /* 0x000000040d057c24 */ /* 0x002fca000f8e02ff */
[----:B0-----:R-:W-:-:S04]  /*0060*/  IADD3 R3, PT, PT, R5, R8, RZ ;  /* 0x0000000805037210 */ /* 0x001fc80007ffe0ff */
[----:B--2---:R-:W-:-:S13]  /*0070*/  ISETP.GE.AND P0, PT, R3, R0, PT ;  /* 0x000000000300720c */ /* 0x004fda0003f06270 */
[----:B------:R-:W-:Y:S05]  /*0080*/  @P0 EXIT ;  /* 0x000000000000094d */ /* 0x000fea0003800000 */
[C---:B------:R-:W-:Y:S01]  /*0090*/  ISETP.GE.U32.AND P1, PT, R0.reuse, 0x8, PT ;  /* 0x000000080000780c */ /* 0x040fe20003f26070 */
[----:B------:R-:W0:Y:S01]  /*00a0*/  LDCU.64 UR6, c[0x0][0x358] ;  /* 0x00006b00ff0677ac */ /* 0x000e220008000a00 */
[----:B------:R-:W-:Y:S01]  /*00b0*/  LOP3.LUT R2, R0, 0x7, RZ, 0xc0, !PT ;  /* 0x0000000700027812 */ /* 0x000fe200078ec0ff */
[----:B------:R-:W-:Y:S02]  /*00c0*/  HFMA2 R16, -RZ, RZ, 0, 0 ;  /* 0x00000000ff107431 */ /* 0x000fe400000001ff */
[----:B------:R-:W-:Y:S01]  /*00d0*/  IMAD R4, R3, R0, RZ ;  /* 0x0000000003047224 */ /* 0x000fe200078e02ff */
[----:B------:R-:W-:Y:S02]  /*00e0*/  MOV R7, RZ ;  /* 0x000000ff00077202 */ /* 0x000fe40000000f00 */
[----:B------:R-:W-:-:S05]  /*00f0*/  ISETP.NE.AND P0, PT, R2, RZ, PT ;  /* 0x000000ff0200720c */ /* 0x000fca0003f05270 */
[----:B------:R-:W-:Y:S08]  /*0100*/  @!P1 BRA `(.L_x_0) ;  /* 0x00000004000c9947 */ /* 0x000ff00003800000 */
[----:B------:R-:W1:Y:S01]  /*0110*/  LDC.64 R10, c[0x0][0x380] ;  /* 0x0000e000ff0a7b82 */ /* 0x000e620000000a00 */
[----:B------:R-:W2:Y:S01]  /*0120*/  LDCU.64 UR8, c[0x0][0x388] ;  /* 0x00007100ff0877ac */ /* 0x000ea20008000a00 */
[----:B------:R-:W-:Y:S01]  /*0130*/  MOV R9, RZ ;  /* 0x000000ff00097202 */ /* 0x000fe20000000f00 */
[C-C-:B------:R-:W-:Y:S01]  /*0140*/  IMAD R24, R0.reuse, 0x3, R3.reuse ;  /* 0x0000000300187824 */ /* 0x140fe200078e0203 */
[--C-:B------:R-:W-:Y:S01]  /*0150*/  IADD3 R5, PT, PT, R5, R0, R8.reuse ;  /* 0x0000000005057210 */ /* 0x100fe20007ffe008 */
[C---:B------:R-:W-:Y:S01]  /*0160*/  IMAD R26, R0.reuse, 0x5, R3 ;  /* 0x00000005001a7824 */ /* 0x040fe200078e0203 */
[----:B------:R-:W-:Y:S01]  /*0170*/  LEA R25, R0, R3, 0x2 ;  /* 0x0000000300197211 */ /* 0x000fe200078e10ff */
[----:B------:R-:W-:Y:S01]  /*0180*/  IMAD.WIDE.U32 R6, R13, UR4, R8 ;  /* 0x000000040d067c25 */ /* 0x000fe2000f8e0008 */
[----:B------:R-:W-:-:S03]  /*0190*/  MOV R16, RZ ;  /* 0x000000ff00107202 */ /* 0x000fc60000000f00 */
[C---:B------:R-:W-:Y:S02]  /*01a0*/  IMAD.SHL.U32 R9, R0.reuse, 0x8, RZ ;  /* 0x0000000800097824 */ /* 0x040fe400078e00ff */
[C-C-:B------:R-:W-:Y:S02]  /*01b0*/  IMAD R27, R0.reuse, 0x6, R3.reuse ;  /* 0x00000006001b7824 */ /* 0x140fe400078e0203 */
[----:B------:R-:W-:Y:S01]  /*01c0*/  IMAD R28, R0, 0x7, R3 ;  /* 0x00000007001c7824 */ /* 0x000fe200078e0203 */
[----:B--2---:R-:W-:-:S04]  /*01d0*/  LEA R12, P1, R6, UR8, 0x2 ;  /* 0x00000008060c7c11 */ /* 0x004fc8000f8210ff */
[----:B------:R-:W-:Y:S01]  /*01e0*/  LEA.HI.X R13, R6, UR9, R7, 0x2, P1 ;  /* 0x00000009060d7c11 */ /* 0x000fe200088f1407 */
[----:B-1----:R-:W-:Y:S01]  /*01f0*/  IMAD.WIDE.U32 R10, R4, 0x4, R10 ;  /* 0x00000004040a7825 */ /* 0x002fe200078e000a */
[C---:B------:R-:W-:Y:S02]  /*0200*/  LOP3.LUT R7, R0.reuse, 0x7ffffff8, RZ, 0xc0, !PT ;  /* 0x7ffffff800077812 */ /* 0x040fe400078ec0ff */
[----:B------:R-:W-:Y:S02]  /*0210*/  LEA R6, R0, R3, 0x1 ;  /* 0x0000000300067211 */ /* 0x000fe400078e08ff */
[----:B------:R-:W-:Y:S02]  /*0220*/  IADD3 R18, P2, PT, R10, 0x10, RZ ;  /* 0x000000100a127810 */ /* 0x000fe40007f5e0ff */
[----:B------:R-:W-:Y:S02]  /*0230*/  IADD3 R8, PT, PT, -R7, RZ, RZ ;  /* 0x000000ff07087210 */ /* 0x000fe40007ffe1ff */
[----:B------:R-:W-:-:S09]  /*0240*/  IADD3.X R29, PT, PT, RZ, R11, RZ, P2, !PT ;  /* 0x0000000bff1d7210 */ /* 0x000fd200017fe4ff */
.L_x_1:
[----:B------:R-:W-:Y:S01]  /*0250*/  IMAD.MOV.U32 R10, RZ, RZ, R18 ;  /* 0x000000ffff0a7224 */ /* 0x000fe200078e0012 */
[----:B------:R-:W-:Y:S01]  /*0260*/  MOV R11, R29 ;  /* 0x0000001d000b7202 */ /* 0x000fe20000000f00 */
[----:B0-----:R-:W2:Y:S01]  /*0270*/  LDG.E R18, desc[UR6][R12.64] ;  /* 0x000000060c127981 */ /* 0x001ea2000c1e1900 */
[----:B------:R-:W0:Y:S03]  /*0280*/  LDC.64 R14, c[0x0][0x388] ;  /* 0x0000e200ff0e7b82 */ /* 0x000e260000000a00 */
[----:B------:R-:W2:Y:S04]  /*0290*/  LDG.E R17, desc[UR6][R10.64+-0x10] ;  /* 0xfffff0060a117981 */ /* 0x000ea8000c1e1900 */
[----:B------:R-:W3:Y:S01]  /*02a0*/  LDG.E R19, desc[UR6][R10.64+-0x8] ;  /* 0xfffff8060a137981 */ /* 0x000ee2000c1e1900 */
[----:B0-----:R-:W-:-:S04]  /*02b0*/  IMAD.WIDE.U32 R22, R5, 0x4, R14 ;  /* 0x0000000405167825 */ /* 0x001fc800078e000e */
[----:B------:R-:W-:Y:S02]  /*02c0*/  IMAD.WIDE.U32 R20, R6, 0x4, R14 ;  /* 0x0000000406147825 */ /* 0x000fe400078e000e */
[----:B------:R-:W4:Y:S04]  /*02d0*/  LDG.E R22, desc[UR6][R22.64] ;  /* 0x0000000616167981 */ /* 0x000f28000c1e1900 */
[----:B------:R-:W3:Y:S01]  /*02e0*/  LDG.E R20, desc[UR6][R20.64] ;  /* 0x0000000614147981 */ /* 0x000ee2000c1e1900 */
[----:B--2---:R-:W-:-:S03]  /*02f0*/  FFMA R17, R17, R18, R16 ;  /* 0x0000001211117223 */ /* 0x004fc60000000010 */
[----:B------:R-:W4:Y:S02]  /*0300*/  LDG.E R16, desc[UR6][R10.64+-0xc] ;  /* 0xfffff4060a107981 */ /* 0x000f24000c1e1900 */
[----:B----4-:R-:W-:Y:S01]  /*0310*/  FFMA R18, R16, R22, R17 ;  /* 0x0000001610127223 */ /* 0x010fe20000000011 */
[----:B------:R-:W-:Y:S01]  /*0320*/  IMAD.WIDE.U32 R16, R24, 0x4, R14 ;  /* 0x0000000418107825 */ /* 0x000fe200078e000e */
[----:B------:R-:W2:Y:S03]  /*0330*/  LDG.E R22, desc[UR6][R10.64] ;  /* 0x000000060a167981 */ /* 0x000ea6000c1e1900 */
[----:B---3--:R-:W-:Y:S01]  /*0340*/  FFMA R29, R19, R20, R18 ;  /* 0x00000014131d7223 */ /* 0x008fe20000000012 */
[--C-:B------:R-:W-:Y:S01]  /*0350*/  IMAD.WIDE.U32 R18, R25, 0x4, R14.reuse ;  /* 0x0000000419127825 */ /* 0x100fe200078e000e */
[----:B------:R-:W3:Y:S05]  /*0360*/  LDG.E R17, desc[UR6][R16.64] ;  /* 0x0000000610117981 */ /* 0x000eea000c1e1900 */
[----:B------:R-:W2:Y:S04]  /*0370*/  LDG.E R18, desc[UR6][R18.64] ;  /* 0x0000000612127981 */ /* 0x000ea8000c1e1900 */
[----:B------:R-:W3:Y:S01]  /*0380*/  LDG.E R16, desc[UR6][R10.64+-0x4] ;  /* 0xfffffc060a107981 */ /* 0x000ee2000c1e1900 */
[----:B------:R-:W-:-:S03]  /*0390*/  IMAD.WIDE.U32 R20, R26, 0x4, R14 ;  /* 0x000000041a147825 */ /* 0x000fc600078e000e */
[----:B------:R-:W4:Y:S04]  /*03a0*/  LDG.E R19, desc[UR6][R10.64+0xc] ;  /* 0x00000c060a137981 */ /* 0x000f28000c1e1900 */
[----:B------:R-:W5:Y:S01]  /*03b0*/  LDG.E R20, desc[UR6][R20.64] ;  /* 0x0000000614147981 */ /* 0x000f62000c1e1900 */
[----:B---3--:R-:W-:-:S03]  /*03c0*/  FFMA R29, R16, R17, R29 ;  /* 0x00000011101d7223 */ /* 0x008fc6000000001d */
[----:B------:R-:W5:Y:S01]  /*03d0*/  LDG.E R16, desc[UR6][R10.64+0x4] ;  /* 0x000004060a107981 */ /* 0x000f62000c1e1900 */
[----:B--2---:R-:W-:Y:S01]  /*03e0*/  FFMA R29, R22, R18, R29 ;  /* 0x00000012161d7223 */ /* 0x004fe2000000001d */
[--C-:B------:R-:W-:Y:S02]  /*03f0*/  IMAD.WIDE.U32 R22, R27, 0x4, R14.reuse ;  /* 0x000000041b167825 */ /* 0x100fe400078e000e */
[----:B------:R-:W2:Y:S02]  /*0400*/  LDG.E R17, desc[UR6][R10.64+0x8] ;  /* 0x000008060a117981 */ /* 0x000ea4000c1e1900 */
[----:B------:R-:W-:Y:S02]  /*0410*/  IMAD.WIDE.U32 R14, R28, 0x4, R14 ;  /* 0x000000041c0e7825 */ /* 0x000fe400078e000e */
[----:B------:R-:W2:Y:S04]  /*0420*/  LDG.E R22, desc[UR6][R22.64] ;  /* 0x0000000616167981 */ /* 0x000ea8000c1e1900 */
[----:B------:R-:W4:Y:S01]  /*0430*/  LDG.E R14, desc[UR6][R14.64] ;  /* 0x000000060e0e7981 */ /* 0x000f22000c1e1900 */
[----:B------:R-:W-:-:S02]  /*0440*/  IADD3 R18, P1, PT, R10, 0x20, RZ ;  /* 0x000000200a127810 */ /* 0x000fc40007f3e0ff */
[----:B------:R-:W-:Y:S01]  /*0450*/  IADD3 R8, PT, PT, R8, 0x8, RZ ;  /* 0x0000000808087810 */ /* 0x000fe20007ffe0ff */
[C---:B------:R-:W-:Y:S01]  /*0460*/  IMAD.WIDE.U32 R12, R9.reuse, 0x4, R12 ;  /* 0x00000004090c7825 */ /* 0x040fe200078e000c */
[C---:B------:R-:W-:Y:S02]  /*0470*/  IADD3 R5, PT, PT, R9.reuse, R5, RZ ;  /* 0x0000000509057210 */ /* 0x040fe40007ffe0ff */
[C---:B------:R-:W-:Y:S01]  /*0480*/  IADD3 R24, PT, PT, R9.reuse, R24, RZ ;  /* 0x0000001809187210 */ /* 0x040fe20007ffe0ff */
[C---:B------:R-:W-:Y:S01]  /*0490*/  IMAD.IADD R6, R9.reuse, 0x1, R6 ;  /* 0x0000000109067824 */ /* 0x040fe200078e0206 */
[C---:B------:R-:W-:Y:S02]  /*04a0*/  IADD3 R25, PT, PT, R9.reuse, R25, RZ ;  /* 0x0000001909197210 */ /* 0x040fe40007ffe0ff */
[C---:B------:R-:W-:Y:S02]  /*04b0*/  IADD3 R26, PT, PT, R9.reuse, R26, RZ ;  /* 0x0000001a091a7210 */ /* 0x040fe40007ffe0ff */
[----:B------:R-:W-:-:S02]  /*04c0*/  IADD3 R27, PT, PT, R9, R27, RZ ;  /* 0x0000001b091b7210 */ /* 0x000fc40007ffe0ff */
[----:B------:R-:W-:Y:S01]  /*04d0*/  IADD3 R28, PT, PT, R9, R28, RZ ;  /* 0x0000001c091c7210 */ /* 0x000fe20007ffe0ff */
[----:B-----5:R-:W-:Y:S01]  /*04e0*/  FFMA R16, R16, R20, R29 ;  /* 0x0000001410107223 */ /* 0x020fe2000000001d */
[----:B------:R-:W-:Y:S02]  /*04f0*/  IADD3.X R29, PT, PT, RZ, R11, RZ, P1, !PT ;  /* 0x0000000bff1d7210 */ /* 0x000fe40000ffe4ff */
[----:B------:R-:W-:Y:S01]  /*0500*/  ISETP.NE.AND P1, PT, R8, RZ, PT ;  /* 0x000000ff0800720c */ /* 0x000fe20003f25270 */
[----:B--2---:R-:W-:-:S04]  /*0510*/  FFMA R16, R17, R22, R16 ;  /* 0x0000001611107223 */ /* 0x004fc80000000010 */
[----:B----4-:R-:W-:-:S08]  /*0520*/  FFMA R16, R19, R14, R16 ;  /* 0x0000000e13107223 */ /* 0x010fd00000000010 */
[----:B------:R-:W-:Y:S05]  /*0530*/  @P1 BRA `(.L_x_1) ;  /* 0xfffffffc00441947 */ /* 0x000fea000383ffff */
.L_x_0:
[----:B------:R-:W-:Y:S05]  /*0540*/  @!P0 BRA `(.L_x_2) ;  /* 0x00000004000c8947 */ /* 0x000fea0003800000 */
[----:B------:R-:W-:Y:S02]  /*0550*/  ISETP.GE.U32.AND P1, PT, R2, 0x4, PT ;  /* 0x000000040200780c */ /* 0x000fe40003f26070 */
[----:B------:R-:W-:-:S04]  /*0560*/  LOP3.LUT R6, R0, 0x3, RZ, 0xc0, !PT ;  /* 0x0000000300067812 */ /* 0x000fc800078ec0ff */
[----:B------:R-:W-:-:S07]  /*0570*/  ISETP.NE.AND P0, PT, R6, RZ, PT ;  /* 0x000000ff0600720c */ /* 0x000fce0003f05270 */
[----:B------:R-:W-:Y:S06]  /*0580*/  @!P1 BRA `(.L_x_3) ;  /* 0x0000000000789947 */ /* 0x000fec0003800000 */
[----:B------:R-:W1:Y:S01]  /*0590*/  LDC.64 R18, c[0x0][0x380] ;  /* 0x0000e000ff127b82 */ /* 0x000e620000000a00 */
[----:B------:R-:W2:Y:S01]  /*05a0*/  LDCU.64 UR4, c[0x0][0x380] ;  /* 0x00007000ff0477ac */ /* 0x000ea20008000a00 */
[----:B------:R-:W-:Y:S01]  /*05b0*/  IMAD R21, R7, R0, R3 ;  /* 0x0000000007157224 */ /* 0x000fe200078e0203 */
[C---:B------:R-:W-:Y:S01]  /*05c0*/  IADD3 R2, P1, PT, R4.reuse, R7, RZ ;  /* 0x0000000704027210 */ /* 0x040fe20007f3e0ff */
[----:B------:R-:W-:-:S03]  /*05d0*/  IMAD.IADD R5, R4, 0x1, R7 ;  /* 0x0000000104057824 */ /* 0x000fc600078e0207 */
[-C--:B------:R-:W-:Y:S01]  /*05e0*/  IADD3 R11, PT, PT, R21, R0.reuse, RZ ;  /* 0x00000000150b7210 */ /* 0x080fe20007ffe0ff */
[----:B------:R-:W3:Y:S01]  /*05f0*/  LDC.64 R8, c[0x0][0x388] ;  /* 0x0000e200ff087b82 */ /* 0x000ee20000000a00 */
[----:B------:R-:W-:Y:S02]  /*0600*/  IADD3.X R15, PT, PT, RZ, RZ, RZ, P1, !PT ;  /* 0x000000ffff0f7210 */ /* 0x000fe40000ffe4ff */
[----:B--2---:R-:W-:Y:S01]  /*0610*/  LEA R10, P1, R2, UR4, 0x2 ;  /* 0x00000004020a7c11 */ /* 0x004fe2000f8210ff */
[----:B-1----:R-:W-:Y:S01]  /*0620*/  IMAD.WIDE.U32 R18, R5, 0x4, R18 ;  /* 0x0000000405127825 */ /* 0x002fe200078e0012 */
[----:B------:R-:W-:-:S05]  /*0630*/  IADD3 R5, PT, PT, R11, R0, RZ ;  /* 0x000000000b057210 */ /* 0x000fca0007ffe0ff */
[----:B0-----:R-:W2:Y:S01]  /*0640*/  LDG.E R19, desc[UR6][R18.64] ;  /* 0x0000000612137981 */ /* 0x001ea2000c1e1900 */
[----:B---3--:R-:W-:-:S04]  /*0650*/  IMAD.WIDE.U32 R20, R21, 0x4, R8 ;  /* 0x0000000415147825 */ /* 0x008fc800078e0008 */
[----:B------:R-:W-:Y:S01]  /*0660*/  IMAD.WIDE.U32 R12, R11, 0x4, R8 ;  /* 0x000000040b0c7825 */ /* 0x000fe200078e0008 */
[----:B------:R-:W-:Y:S01]  /*0670*/  LEA.HI.X R11, R2, UR5, R15, 0x2, P1 ;  /* 0x00000005020b7c11 */ /* 0x000fe200088f140f */
[----:B------:R-:W2:Y:S02]  /*0680*/  LDG.E R20, desc[UR6][R20.64] ;  /* 0x0000000614147981 */ /* 0x000ea4000c1e1900 */
[C-C-:B------:R-:W-:Y:S01]  /*0690*/  IMAD.WIDE.U32 R14, R5.reuse, 0x4, R8.reuse ;  /* 0x00000004050e7825 */ /* 0x140fe200078e0008 */
[----:B------:R-:W-:Y:S01]  /*06a0*/  IADD3 R5, PT, PT, R5, R0, RZ ;  /* 0x0000000005057210 */ /* 0x000fe20007ffe0ff */
[----:B------:R-:W3:Y:S04]  /*06b0*/  LDG.E R12, desc[UR6][R12.64] ;  /* 0x000000060c0c7981 */ /* 0x000ee8000c1e1900 */
[----:B------:R-:W3:Y:S01]  /*06c0*/  LDG.E R2, desc[UR6][R10.64+0x4] ;  /* 0x000004060a027981 */ /* 0x000ee2000c1e1900 */
[----:B------:R-:W-:-:S03]  /*06d0*/  IMAD.WIDE.U32 R8, R5, 0x4, R8 ;  /* 0x0000000405087825 */ /* 0x000fc600078e0008 */
[----:B------:R-:W4:Y:S04]  /*06e0*/  LDG.E R14, desc[UR6][R14.64] ;  /* 0x000000060e0e7981 */ /* 0x000f28000c1e1900 */
[----:B------:R-:W4:Y:S04]  /*06f0*/  LDG.E R5, desc[UR6][R10.64+0x8] ;  /* 0x000008060a057981 */ /* 0x000f28000c1e1900 */
[----:B------:R-:W5:Y:S04]  /*0700*/  LDG.E R17, desc[UR6][R10.64+0xc] ;  /* 0x00000c060a117981 */ /* 0x000f68000c1e1900 */
[----:B------:R-:W5:Y:S01]  /*0710*/  LDG.E R8, desc[UR6][R8.64] ;  /* 0x0000000608087981 */ /* 0x000f62000c1e1900 */
[----:B------:R-:W-:Y:S01]  /*0720*/  IADD3 R7, PT, PT, R7, 0x4, RZ ;  /* 0x0000000407077810 */ /* 0x000fe20007ffe0ff */
[----:B--2---:R-:W-:-:S04]  /*0730*/  FFMA R19, R19, R20, R16 ;  /* 0x0000001413137223 */ /* 0x004fc80000000010 */
[----:B---3--:R-:W-:-:S04]  /*0740*/  FFMA R2, R2, R12, R19 ;  /* 0x0000000c02027223 */ /* 0x008fc80000000013 */
[----:B----4-:R-:W-:-:S04]  /*0750*/  FFMA R2, R5, R14, R2 ;  /* 0x0000000e05027223 */ /* 0x010fc80000000002 */
[----:B-----5:R-:W-:-:S07]  /*0760*/  FFMA R16, R17, R8, R2 ;  /* 0x0000000811107223 */ /* 0x020fce0000000002 */
.L_x_3:
[----:B------:R-:W-:Y:S05]  /*0770*/  @!P0 BRA `(.L_x_2) ;  /* 0x0000000000808947 */ /* 0x000fea0003800000 */
[----:B------:R-:W-:Y:S01]  /*0780*/  ISETP.NE.AND P1, PT, R6, 0x1, PT ;  /* 0x000000010600780c */ /* 0x000fe20003f25270 */
[----:B------:R-:W1:Y:S01]  /*0790*/  LDC.64 R18, c[0x0][0x380] ;  /* 0x0000e000ff127b82 */ /* 0x000e620000000a00 */
[----:B------:R-:W-:-:S04]  /*07a0*/  LOP3.LUT R2, R0, 0x1, RZ, 0xc0, !PT ;  /* 0x0000000100027812 */ /* 0x000fc800078ec0ff */
[----:B------:R-:W-:-:S03]  /*07b0*/  ISETP.NE.U32.AND P0, PT, R2, 0x1, PT ;  /* 0x000000010200780c */ /* 0x000fc60003f05070 */
[----:B------:R-:W2:Y:S04]  /*07c0*/  LDC.64 R14, c[0x0][0x388] ;  /* 0x0000e200ff0e7b82 */ /* 0x000ea80000000a00 */
[CC--:B------:R-:W-:Y:S01]  /*07d0*/  @P1 IMAD R5, R7.reuse, R0.reuse, R3 ;  /* 0x0000000007051224 */ /* 0x0c0fe200078e0203 */
[C---:B------:R-:W-:Y:S01]  /*07e0*/  @P1 IADD3 R2, P2, PT, R4.reuse, R7, RZ ;  /* 0x0000000704021210 */ /* 0x040fe20007f5e0ff */
[----:B------:R-:W-:Y:S01]  /*07f0*/  @P1 IMAD.IADD R21, R4, 0x1, R7 ;  /* 0x0000000104151824 */ /* 0x000fe200078e0207 */
[----:B------:R-:W-:Y:S01]  /*0800*/  @P1 IADD3 R7, PT, PT, R7, 0x2, RZ ;  /* 0x0000000207071810 */ /* 0x000fe20007ffe0ff */
[----:B------:R-:W3:Y:S01]  /*0810*/  @P1 LDC.64 R12, c[0x0][0x380] ;  /* 0x0000e000ff0c1b82 */ /* 0x000ee20000000a00 */
[----:B------:R-:W-:Y:S02]  /*0820*/  @P1 IADD3 R17, PT, PT, R5, R0, RZ ;  /* 0x0000000005111210 */ /* 0x000fe40007ffe0ff */
[----:B------:R-:W-:-:S05]  /*0830*/  @P1 IADD3.X R6, PT, PT, RZ, RZ, RZ, P2, !PT ;  /* 0x000000ffff061210 */ /* 0x000fca00017fe4ff */
[----:B------:R-:W4:Y:S01]  /*0840*/  LDC.64 R10, c[0x0][0x380] ;  /* 0x0000e000ff0a7b82 */ /* 0x000f220000000a00 */
[----:B-1----:R-:W-:-:S06]  /*0850*/  @P1 IMAD.WIDE.U32 R20, R21, 0x4, R18 ;  /* 0x0000000415141825 */ /* 0x002fcc00078e0012 */
[----:B0-----:R-:W5:Y:S01]  /*0860*/  @P1 LDG.E R21, desc[UR6][R20.64] ;  /* 0x0000000614151981 */ /* 0x001f62000c1e1900 */
[----:B------:R-:W0:Y:S01]  /*0870*/  LDC.64 R8, c[0x0][0x388] ;  /* 0x0000e200ff087b82 */ /* 0x000e220000000a00 */
[----:B--2---:R-:W-:-:S04]  /*0880*/  @P1 IMAD.WIDE.U32 R18, R5, 0x4, R14 ;  /* 0x0000000405121825 */ /* 0x004fc800078e000e */
[----:B------:R-:W-:Y:S01]  /*0890*/  @!P0 IMAD R5, R7, R0, R3 ;  /* 0x0000000007058224 */ /* 0x000fe200078e0203 */
[----:B------:R-:W-:Y:S02]  /*08a0*/  @!P0 IADD3 R7, PT, PT, R4, R7, RZ ;  /* 0x0000000704078210 */ /* 0x000fe40007ffe0ff */
[C---:B---3--:R-:W-:Y:S01]  /*08b0*/  @P1 LEA R12, P2, R2.reuse, R12, 0x2 ;  /* 0x0000000c020c1211 */ /* 0x048fe200078410ff */
[----:B------:R-:W-:Y:S01]  /*08c0*/  @P1 IMAD.WIDE.U32 R14, R17, 0x4, R14 ;  /* 0x00000004110e1825 */ /* 0x000fe200078e000e */
[----:B------:R-:W5:Y:S02]  /*08d0*/  @P1 LDG.E R18, desc[UR6][R18.64] ;  /* 0x0000000612121981 */ /* 0x000f64000c1e1900 */
[----:B------:R-:W-:-:S03]  /*08e0*/  @P1 LEA.HI.X R13, R2, R13, R6, 0x2, P2 ;  /* 0x0000000d020d1211 */ /* 0x000fc600010f1406 */
[----:B------:R-:W2:Y:S01]  /*08f0*/  @P1 LDG.E R14, desc[UR6][R14.64] ;  /* 0x000000060e0e1981 */ /* 0x000ea2000c1e1900 */
[----:B----4-:R-:W-:-:S03]  /*0900*/  @!P0 IMAD.WIDE.U32 R10, R7, 0x4, R10 ;  /* 0x00000004070a8825 */ /* 0x010fc600078e000a */
[----:B------:R-:W2:Y:S04]  /*0910*/  @P1 LDG.E R12, desc[UR6][R12.64+0x4] ;  /* 0x000004060c0c1981 */ /* 0x000ea8000c1e1900 */
[----:B------:R-:W3:Y:S01]  /*0920*/  @!P0 LDG.E R11, desc[UR6][R10.64] ;  /* 0x000000060a0b8981 */ /* 0x000ee2000c1e1900 */
[----:B0-----:R-:W-:-:S06]  /*0930*/  @!P0 IMAD.WIDE.U32 R8, R5, 0x4, R8 ;  /* 0x0000000405088825 */ /* 0x001fcc00078e0008 */
[----:B------:R-:W3:Y:S01]  /*0940*/  @!P0 LDG.E R8, desc[UR6][R8.64] ;  /* 0x0000000608088981 */ /* 0x000ee2000c1e1900 */
[----:B-----5:R-:W-:-:S04]  /*0950*/  @P1 FFMA R21, R21, R18, R16 ;  /* 0x0000001215151223 */ /* 0x020fc80000000010 */
[----:B--2---:R-:W-:-:S04]  /*0960*/  @P1 FFMA R16, R12, R14, R21 ;  /* 0x0000000e0c101223 */ /* 0x004fc80000000015 */
[----:B---3--:R-:W-:-:S07]  /*0970*/  @!P0 FFMA R16, R11, R8, R16 ;  /* 0x000000080b108223 */ /* 0x008fce0000000010 */
.L_x_2:
[----:B------:R-:W1:Y:S01]  /*0980*/  LDC.64 R6, c[0x0][0x390] ;  /* 0x0000e400ff067b82 */ /* 0x000e620000000a00 */
[----:B------:R-:W-:-:S05]  /*0990*/  IADD3 R3, PT, PT, R3, R4, RZ ;  /* 0x0000000403037210 */ /* 0x000fca0007ffe0ff */
[----:B-1----:R-:W-:-:S05]  /*09a0*/  IMAD.WIDE.U32 R2, R3, 0x4, R6 ;  /* 0x0000000403027825 */ /* 0x002fca00078e0006 */
[----:B0-----:R-:W-:Y:S01]  /*09b0*/  STG.E desc[UR6][R2.64], R16 ;  /* 0x0000001002007986 */ /* 0x001fe2000c101906 */
[----:B------:R-:W-:Y:S05]  /*09c0*/  EXIT ;  /* 0x000000000000794d */ /* 0x000fea0003800000 */
.L_x_4:
[----:B------:R-:W-:-:S00]  /*09d0*/  BRA `(.L_x_4) ;  /* 0xfffffffc00fc7947 */ /* 0x000fc0000383ffff */
[----:B------:R-:W-:-:S00]  /*09e0*/  NOP ;  /* 0x0000000000007918 */ /* 0x000fc00000000000 */
        /* <DEDUP_REMOVED lines=9> */
.L_x_5:


//--------------------- .nv.shared.reserved.0     --------------------------
	.section	.nv.shared.reserved.0,"aw",@nobits
	.weak		__nv_reservedSMEM_offset_0_alias
	.size		__nv_reservedSMEM_offset_0_alias, 0, 64
	.other		__nv_reservedSMEM_offset_0_alias,@"STO_CUDA_RESERVED_SHARED STV_DEFAULT"
__nv_reservedSMEM_offset_0_alias:
	.zero		0
	.zero		64


//--------------------- .nv.constant0._Z6kernelPfS_S_i --------------------------
	.section	.nv.constant0._Z6kernelPfS_S_i,"a",@progbits
	.sectionflags	@""
	.align	4
.nv.constant0._Z6kernelPfS_S_i:
	.zero		924


//--------------------- SYMBOLS --------------------------

	.type		.nv.reservedSmem.offset0,@object
	.size		.nv.reservedSmem.offset0,0x4
